//
// Generated by NVIDIA NVVM Compiler
//
// Compiler Build ID: CL-36424714
// Cuda compilation tools, release 13.0, V13.0.88
// Based on NVVM 20.0.0
//

.version 9.0
.target sm_100
.address_size 64

	// .globl	_Z6matMulPfS_S_iii

.visible .entry _Z6matMulPfS_S_iii(
	.param .u64 .ptr .align 1 _Z6matMulPfS_S_iii_param_0,
	.param .u64 .ptr .align 1 _Z6matMulPfS_S_iii_param_1,
	.param .u64 .ptr .align 1 _Z6matMulPfS_S_iii_param_2,
	.param .u32 _Z6matMulPfS_S_iii_param_3,
	.param .u32 _Z6matMulPfS_S_iii_param_4,
	.param .u32 _Z6matMulPfS_S_iii_param_5
)
{
	.reg .pred 	%p<13>;
	.reg .b32 	%r<41>;
	.reg .b32 	%f<68>;
	.reg .b64 	%rd<53>;

	ld.param.u64 	%rd7, [_Z6matMulPfS_S_iii_param_0];
	ld.param.u64 	%rd8, [_Z6matMulPfS_S_iii_param_1];
	ld.param.u64 	%rd6, [_Z6matMulPfS_S_iii_param_2];
	ld.param.u32 	%r20, [_Z6matMulPfS_S_iii_param_3];
	ld.param.u32 	%r18, [_Z6matMulPfS_S_iii_param_4];
	ld.param.u32 	%r19, [_Z6matMulPfS_S_iii_param_5];
	cvta.to.global.u64 	%rd1, %rd8;
	cvta.to.global.u64 	%rd2, %rd7;
	mov.u32 	%r21, %ntid.y;
	mov.u32 	%r22, %ctaid.y;
	mov.u32 	%r23, %tid.y;
	mad.lo.s32 	%r1, %r21, %r22, %r23;
	mov.u32 	%r24, %ntid.x;
	mov.u32 	%r25, %ctaid.x;
	mov.u32 	%r26, %tid.x;
	mad.lo.s32 	%r2, %r24, %r25, %r26;
	setp.ge.s32 	%p1, %r1, %r20;
	setp.ge.s32 	%p2, %r2, %r18;
	or.pred  	%p3, %p1, %p2;
	@%p3 bra 	$L__BB0_14;
	setp.lt.s32 	%p4, %r19, 1;
	mov.f32 	%f67, 0f00000000;
	@%p4 bra 	$L__BB0_13;
	mul.lo.s32 	%r3, %r19, %r1;
	and.b32  	%r4, %r19, 7;
	setp.lt.u32 	%p5, %r19, 8;
	mov.f32 	%f67, 0f00000000;
	mov.b32 	%r39, 0;
	@%p5 bra 	$L__BB0_5;
	and.b32  	%r39, %r19, 2147483640;
	neg.s32 	%r37, %r39;
	shl.b32 	%r7, %r18, 3;
	mul.wide.u32 	%rd9, %r3, 4;
	add.s64 	%rd10, %rd9, %rd2;
	add.s64 	%rd52, %rd10, 16;
	mov.f32 	%f67, 0f00000000;
	mul.wide.s32 	%rd13, %r18, 4;
	mov.u32 	%r36, %r2;
$L__BB0_4:
	.pragma "nounroll";
	ld.global.f32 	%f17, [%rd52+-16];
	mul.wide.s32 	%rd11, %r36, 4;
	add.s64 	%rd12, %rd1, %rd11;
	ld.global.f32 	%f18, [%rd12];
	fma.rn.f32 	%f19, %f17, %f18, %f67;
	ld.global.f32 	%f20, [%rd52+-12];
	add.s64 	%rd14, %rd12, %rd13;
	ld.global.f32 	%f21, [%rd14];
	fma.rn.f32 	%f22, %f20, %f21, %f19;
	ld.global.f32 	%f23, [%rd52+-8];
	add.s64 	%rd15, %rd14, %rd13;
	ld.global.f32 	%f24, [%rd15];
	fma.rn.f32 	%f25, %f23, %f24, %f22;
	ld.global.f32 	%f26, [%rd52+-4];
	add.s64 	%rd16, %rd15, %rd13;
	ld.global.f32 	%f27, [%rd16];
	fma.rn.f32 	%f28, %f26, %f27, %f25;
	ld.global.f32 	%f29, [%rd52];
	add.s64 	%rd17, %rd16, %rd13;
	ld.global.f32 	%f30, [%rd17];
	fma.rn.f32 	%f31, %f29, %f30, %f28;
	ld.global.f32 	%f32, [%rd52+4];
	add.s64 	%rd18, %rd17, %rd13;
	ld.global.f32 	%f33, [%rd18];
	fma.rn.f32 	%f34, %f32, %f33, %f31;
	ld.global.f32 	%f35, [%rd52+8];
	add.s64 	%rd19, %rd18, %rd13;
	ld.global.f32 	%f36, [%rd19];
	fma.rn.f32 	%f37, %f35, %f36, %f34;
	ld.global.f32 	%f38, [%rd52+12];
	add.s64 	%rd20, %rd19, %rd13;
	ld.global.f32 	%f39, [%rd20];
	fma.rn.f32 	%f67, %f38, %f39, %f37;
	add.s32 	%r37, %r37, 8;
	add.s32 	%r36, %r36, %r7;
	add.s64 	%rd52, %rd52, 32;
	setp.ne.s32 	%p6, %r37, 0;
	@%p6 bra 	$L__BB0_4;
$L__BB0_5:
	setp.eq.s32 	%p7, %r4, 0;
	@%p7 bra 	$L__BB0_13;
	and.b32  	%r13, %r19, 3;
	setp.lt.u32 	%p8, %r4, 4;
	@%p8 bra 	$L__BB0_8;
	add.s32 	%r28, %r39, %r3;
	mul.wide.u32 	%rd21, %r28, 4;
	add.s64 	%rd22, %rd2, %rd21;
	ld.global.f32 	%f41, [%rd22];
	mad.lo.s32 	%r29, %r39, %r18, %r2;
	mul.wide.s32 	%rd23, %r29, 4;
	add.s64 	%rd24, %rd1, %rd23;
	ld.global.f32 	%f42, [%rd24];
	fma.rn.f32 	%f43, %f41, %f42, %f67;
	cvt.u64.u32 	%rd25, %r3;
	cvt.u64.u32 	%rd26, %r39;
	add.s64 	%rd27, %rd26, %rd25;
	shl.b64 	%rd28, %rd27, 2;
	add.s64 	%rd29, %rd2, %rd28;
	ld.global.f32 	%f44, [%rd29+4];
	mul.wide.s32 	%rd30, %r18, 4;
	add.s64 	%rd31, %rd24, %rd30;
	ld.global.f32 	%f45, [%rd31];
	fma.rn.f32 	%f46, %f44, %f45, %f43;
	ld.global.f32 	%f47, [%rd29+8];
	add.s64 	%rd32, %rd31, %rd30;
	ld.global.f32 	%f48, [%rd32];
	fma.rn.f32 	%f49, %f47, %f48, %f46;
	ld.global.f32 	%f50, [%rd29+12];
	add.s64 	%rd33, %rd32, %rd30;
	ld.global.f32 	%f51, [%rd33];
	fma.rn.f32 	%f67, %f50, %f51, %f49;
	add.s32 	%r39, %r39, 4;
$L__BB0_8:
	setp.eq.s32 	%p9, %r13, 0;
	@%p9 bra 	$L__BB0_13;
	setp.eq.s32 	%p10, %r13, 1;
	@%p10 bra 	$L__BB0_11;
	add.s32 	%r30, %r39, %r3;
	mul.wide.u32 	%rd34, %r30, 4;
	add.s64 	%rd35, %rd2, %rd34;
	ld.global.f32 	%f53, [%rd35];
	mad.lo.s32 	%r31, %r39, %r18, %r2;
	mul.wide.s32 	%rd36, %r31, 4;
	add.s64 	%rd37, %rd1, %rd36;
	ld.global.f32 	%f54, [%rd37];
	fma.rn.f32 	%f55, %f53, %f54, %f67;
	cvt.u64.u32 	%rd38, %r3;
	cvt.u64.u32 	%rd39, %r39;
	add.s64 	%rd40, %rd39, %rd38;
	shl.b64 	%rd41, %rd40, 2;
	add.s64 	%rd42, %rd2, %rd41;
	ld.global.f32 	%f56, [%rd42+4];
	mul.wide.s32 	%rd43, %r18, 4;
	add.s64 	%rd44, %rd37, %rd43;
	ld.global.f32 	%f57, [%rd44];
	fma.rn.f32 	%f67, %f56, %f57, %f55;
	add.s32 	%r39, %r39, 2;
$L__BB0_11:
	and.b32  	%r32, %r19, 1;
	setp.eq.b32 	%p11, %r32, 1;
	not.pred 	%p12, %p11;
	@%p12 bra 	$L__BB0_13;
	add.s32 	%r33, %r39, %r3;
	mul.wide.u32 	%rd45, %r33, 4;
	add.s64 	%rd46, %rd2, %rd45;
	ld.global.f32 	%f58, [%rd46];
	mad.lo.s32 	%r34, %r39, %r18, %r2;
	mul.wide.s32 	%rd47, %r34, 4;
	add.s64 	%rd48, %rd1, %rd47;
	ld.global.f32 	%f59, [%rd48];
	fma.rn.f32 	%f67, %f58, %f59, %f67;
$L__BB0_13:
	mad.lo.s32 	%r35, %r18, %r1, %r2;
	cvta.to.global.u64 	%rd49, %rd6;
	mul.wide.s32 	%rd50, %r35, 4;
	add.s64 	%rd51, %rd49, %rd50;
	st.global.f32 	[%rd51], %f67;
$L__BB0_14:
	ret;

}


// ===== COMPILED SASS (sm_100) =====

	.target	sm_100

	.elftype	@"ET_EXEC"


//--------------------- .note.nv.tkinfo           --------------------------
	.section	.note.nv.tkinfo,"",@"SHT_NOTE"
	.sectionflags	@"SHF_NOTE_NV_TKINFO"
	.tkinfo
        /*0018*/ 	.word	0x00000002
        /*0030*/ 	.string	""
        /*0030*/ 	.string	"ptxas"
        /*0030*/ 	.string	"Cuda compilation tools, release 13.0, V13.0.88"
        /*0030*/ 	.string	"Build cuda_13.0.r13.0/compiler.36424714_0"
        /*0030*/ 	.string	"-arch sm_100 -m 64 "



//--------------------- .note.nv.cuinfo           --------------------------
	.section	.note.nv.cuinfo,"",@"SHT_NOTE"
	.sectionflags	@"SHF_NOTE_NV_CUINFO"
        /*0018*/ 	.short	0x0002
        /*001a*/ 	.short	0x0064
        /*001c*/ 	.short	0x0082
	.zero		2


//--------------------- .nv.info                  --------------------------
	.section	.nv.info,"",@"SHT_CUDA_INFO"
	.align	4


	//----- nvinfo : EIATTR_REGCOUNT
	.align		4
        /*0000*/ 	.byte	0x04, 0x2f
        /*0002*/ 	.short	(.L_1 - .L_0)
	.align		4
.L_0:
        /*0004*/ 	.word	index@(_Z6matMulPfS_S_iii)
        /*0008*/ 	.word	0x00000020


	//----- nvinfo : EIATTR_FRAME_SIZE
	.align		4
.L_1:
        /*000c*/ 	.byte	0x04, 0x11
        /*000e*/ 	.short	(.L_3 - .L_2)
	.align		4
.L_2:
        /*0010*/ 	.word	index@(_Z6matMulPfS_S_iii)
        /*0014*/ 	.word	0x00000000


	//----- nvinfo : EIATTR_MIN_STACK_SIZE
	.align		4
.L_3:
        /*0018*/ 	.byte	0x04, 0x12
        /*001a*/ 	.short	(.L_5 - .L_4)
	.align		4
.L_4:
        /*001c*/ 	.word	index@(_Z6matMulPfS_S_iii)
        /*0020*/ 	.word	0x00000000
.L_5:


//--------------------- .nv.compat                --------------------------
	.section	.nv.compat,"",@"SHT_CUDA_COMPAT_INFO"
	.align	4
        /*0000*/ 	.byte	0x02, 0x09, 0x00, 0x00, 0x02, 0x02, 0x01, 0x00, 0x02, 0x05, 0x05, 0x00, 0x03, 0x07, 0x01, 0x01
        /*0010*/ 	.byte	0x02, 0x03, 0x00, 0x00, 0x02, 0x06, 0x01, 0x00, 0x04, 0x0b, 0x08, 0x00, 0x09, 0x00, 0x00, 0x00
        /*0020*/ 	.byte	0x00, 0x00, 0x00, 0x00


//--------------------- .nv.info._Z6matMulPfS_S_iii --------------------------
	.section	.nv.info._Z6matMulPfS_S_iii,"",@"SHT_CUDA_INFO"
	.sectionflags	@""
	.align	4


	//----- nvinfo : EIATTR_CUDA_API_VERSION
	.align		4
        /*0000*/ 	.byte	0x04, 0x37
        /*0002*/ 	.short	(.L_7 - .L_6)
.L_6:
        /*0004*/ 	.word	0x00000082


	//----- nvinfo : EIATTR_KPARAM_INFO
	.align		4
.L_7:
        /*0008*/ 	.byte	0x04, 0x17
        /*000a*/ 	.short	(.L_9 - .L_8)
.L_8:
        /*000c*/ 	.word	0x00000000
        /*0010*/ 	.short	0x0005
        /*0012*/ 	.short	0x0020
        /*0014*/ 	.byte	0x00, 0xf0, 0x11, 0x00


	//----- nvinfo : EIATTR_KPARAM_INFO
	.align		4
.L_9:
        /*0018*/ 	.byte	0x04, 0x17
        /*001a*/ 	.short	(.L_11 - .L_10)
.L_10:
        /*001c*/ 	.word	0x00000000
        /*0020*/ 	.short	0x0004
        /*0022*/ 	.short	0x001c
        /*0024*/ 	.byte	0x00, 0xf0, 0x11, 0x00


	//----- nvinfo : EIATTR_KPARAM_INFO
	.align		4
.L_11:
        /*0028*/ 	.byte	0x04, 0x17
        /*002a*/ 	.short	(.L_13 - .L_12)
.L_12:
        /*002c*/ 	.word	0x00000000
        /*0030*/ 	.short	0x0003
        /*0032*/ 	.short	0x0018
        /*0034*/ 	.byte	0x00, 0xf0, 0x11, 0x00


	//----- nvinfo : EIATTR_KPARAM_INFO
	.align		4
.L_13:
        /*0038*/ 	.byte	0x04, 0x17
        /*003a*/ 	.short	(.L_15 - .L_14)
.L_14:
        /*003c*/ 	.word	0x00000000
        /*0040*/ 	.short	0x0002
        /*0042*/ 	.short	0x0010
        /*0044*/ 	.byte	0x00, 0xf5, 0x21, 0x00


	//----- nvinfo : EIATTR_KPARAM_INFO
	.align		4
.L_15:
        /*0048*/ 	.byte	0x04, 0x17
        /*004a*/ 	.short	(.L_17 - .L_16)
.L_16:
        /*004c*/ 	.word	0x00000000
        /*0050*/ 	.short	0x0001
        /*0052*/ 	.short	0x0008
        /*0054*/ 	.byte	0x00, 0xf5, 0x21, 0x00


	//----- nvinfo : EIATTR_KPARAM_INFO
	.align		4
.L_17:
        /*0058*/ 	.byte	0x04, 0x17
        /*005a*/ 	.short	(.L_19 - .L_18)
.L_18:
        /*005c*/ 	.word	0x00000000
        /*0060*/ 	.short	0x0000
        /*0062*/ 	.short	0x0000
        /*0064*/ 	.byte	0x00, 0xf5, 0x21, 0x00


	//----- nvinfo : EIATTR_SPARSE_MMA_MASK
	.align		4
.L_19:
        /*0068*/ 	.byte	0x03, 0x50
        /*006a*/ 	.short	0x0000


	//----- nvinfo : EIATTR_MAXREG_COUNT
	.align		4
        /*006c*/ 	.byte	0x03, 0x1b
        /*006e*/ 	.short	0x00ff


	//----- nvinfo : EIATTR_MERCURY_ISA_VERSION
	.align		4
        /*0070*/ 	.byte	0x03, 0x5f
        /*0072*/ 	.short	0x0101


	//----- nvinfo : EIATTR_VRC_CTA_INIT_COUNT
	.align		4
        /*0074*/ 	.byte	0x02, 0x4a
	.zero		1
	.zero		1


	//----- nvinfo : EIATTR_EXIT_INSTR_OFFSETS
	.align		4
        /*0078*/ 	.byte	0x04, 0x1c
        /*007a*/ 	.short	(.L_21 - .L_20)


	//   ....[0]....
.L_20:
        /*007c*/ 	.word	0x000000c0


	//   ....[1]....
        /*0080*/ 	.word	0x000008e0


	//----- nvinfo : EIATTR_CBANK_PARAM_SIZE
	.align		4
.L_21:
        /*0084*/ 	.byte	0x03, 0x19
        /*0086*/ 	.short	0x0024


	//----- nvinfo : EIATTR_PARAM_CBANK
	.align		4
        /*0088*/ 	.byte	0x04, 0x0a
        /*008a*/ 	.short	(.L_23 - .L_22)
	.align		4
.L_22:
        /*008c*/ 	.word	index@(.nv.constant0._Z6matMulPfS_S_iii)
        /*0090*/ 	.short	0x0380
        /*0092*/ 	.short	0x0024


	//----- nvinfo : EIATTR_SW_WAR
	.align		4
.L_23:
        /*0094*/ 	.byte	0x04, 0x36
        /*0096*/ 	.short	(.L_25 - .L_24)
.L_24:
        /*0098*/ 	.word	0x00000008
.L_25:


//--------------------- .nv.callgraph             --------------------------
	.section	.nv.callgraph,"",@"SHT_CUDA_CALLGRAPH"
	.align	4
	.sectionentsize	8
	.align		4
        /*0000*/ 	.word	0x00000000
	.align		4
        /*0004*/ 	.word	0xffffffff
	.align		4
        /*0008*/ 	.word	0x00000000
	.align		4
        /*000c*/ 	.word	0xfffffffe
	.align		4
        /*0010*/ 	.word	0x00000000
	.align		4
        /*0014*/ 	.word	0xfffffffd
	.align		4
        /*0018*/ 	.word	0x00000000
	.align		4
        /*001c*/ 	.word	0xfffffffc


//--------------------- .text._Z6matMulPfS_S_iii  --------------------------
	.section	.text._Z6matMulPfS_S_iii,"ax",@progbits
	.align	128
        .global         _Z6matMulPfS_S_iii
        .type           _Z6matMulPfS_S_iii,@function
        .size           _Z6matMulPfS_S_iii,(.L_x_5 - _Z6matMulPfS_S_iii)
        .other          _Z6matMulPfS_S_iii,@"STO_CUDA_ENTRY STV_DEFAULT"
_Z6matMulPfS_S_iii:
.text._Z6matMulPfS_S_iii:
[----:B------:R-:W-:Y:S01]  /*0000*/  LDC R1, c[0x0][0x37c] ;  /* 0x0000df00ff017b82 */ /* 0x000fe20000000800 */
[----:B------:R-:W0:Y:S01]  /*0010*/  S2R R0, SR_CTAID.X ;  /* 0x0000000000007919 */ /* 0x000e220000002500 */
[----:B------:R-:W1:Y:S06]  /*0020*/  LDCU UR4, c[0x0][0x364] ;  /* 0x00006c80ff0477ac */ /* 0x000e6c0008000800 */
[----:B------:R-:W2:Y:S01]  /*0030*/  LDC.64 R2, c[0x0][0x398] ;  /* 0x0000e600ff027b82 */ /* 0x000ea20000000a00 */
[----:B------:R-:W0:Y:S01]  /*0040*/  S2R R5, SR_TID.X ;  /* 0x0000000000057919 */ /* 0x000e220000002100 */
[----:B------:R-:W0:Y:S01]  /*0050*/  LDCU UR5, c[0x0][0x360] ;  /* 0x00006c00ff0577ac */ /* 0x000e220008000800 */
[----:B------:R-:W1:Y:S01]  /*0060*/  S2R R19, SR_CTAID.Y ;  /* 0x0000000000137919 */ /* 0x000e620000002600 */
[----:B------:R-:W1:Y:S01]  /*0070*/  S2R R4, SR_TID.Y ;  /* 0x0000000000047919 */ /* 0x000e620000002200 */
[----:B0-----:R-:W-:-:S05]  /*0080*/  IMAD R0, R0, UR5, R5 ;  /* 0x0000000500007c24 */ /* 0x001fca000f8e0205 */
[----:B--2---:R-:W-:Y:S01]  /*0090*/  ISETP.GE.AND P0, PT, R0, R3, PT ;  /* 0x000000030000720c */ /* 0x004fe20003f06270 */
[----:B-1----:R-:W-:-:S05]  /*00a0*/  IMAD R19, R19, UR4, R4 ;  /* 0x0000000413137c24 */ /* 0x002fca000f8e0204 */
[----:B------:R-:W-:-:S13]  /*00b0*/  ISETP.GE.OR P0, PT, R19, R2, P0 ;  /* 0x000000021300720c */ /* 0x000fda0000706670 */
[----:B------:R-:W-:Y:S05]  /*00c0*/  @P0 EXIT ;  /* 0x000000000000094d */ /* 0x000fea0003800000 */
[----:B------:R-:W0:Y:S01]  /*00d0*/  LDC R2, c[0x0][0x3a0] ;  /* 0x0000e800ff027b82 */ /* 0x000e220000000800 */
[----:B------:R-:W1:Y:S01]  /*00e0*/  LDCU.64 UR4, c[0x0][0x358] ;  /* 0x00006b00ff0477ac */ /* 0x000e620008000a00 */
[----:B------:R-:W-:Y:S01]  /*00f0*/  HFMA2 R24, -RZ, RZ, 0, 0 ;  /* 0x00000000ff187431 */ /* 0x000fe200000001ff */
[----:B0-----:R-:W-:-:S13]  /*0100*/  ISETP.GE.AND P0, PT, R2, 0x1, PT ;  /* 0x000000010200780c */ /* 0x001fda0003f06270 */
[----:B-1----:R-:W-:Y:S05]  /*0110*/  @!P0 BRA `(.L_x_0) ;  /* 0x0000000400e08947 */ /* 0x002fea0003800000 */
[C---:B------:R-:W-:Y:S01]  /*0120*/  ISETP.GE.U32.AND P1, PT, R2.reuse, 0x8, PT ;  /* 0x000000080200780c */ /* 0x040fe20003f26070 */
[----:B------:R-:W-:Y:S01]  /*0130*/  IMAD R20, R19, R2, RZ ;  /* 0x0000000213147224 */ /* 0x000fe200078e02ff */
[----:B------:R-:W-:Y:S02]  /*0140*/  LOP3.LUT R27, R2, 0x7, RZ, 0xc0, !PT ;  /* 0x00000007021b7812 */ /* 0x000fe400078ec0ff */
[----:B------:R-:W-:Y:S02]  /*0150*/  MOV R24, RZ ;  /* 0x000000ff00187202 */ /* 0x000fe40000000f00 */
[----:B------:R-:W-:Y:S02]  /*0160*/  ISETP.NE.AND P0, PT, R27, RZ, PT ;  /* 0x000000ff1b00720c */ /* 0x000fe40003f05270 */
[----:B------:R-:W-:-:S05]  /*0170*/  MOV R21, RZ ;  /* 0x000000ff00157202 */ /* 0x000fca0000000f00 */
[----:B------:R-:W-:Y:S06]  /*0180*/  @!P1 BRA `(.L_x_1) ;  /* 0x0000000000c49947 */ /* 0x000fec0003800000 */
[----:B------:R-:W0:Y:S01]  /*0190*/  LDC.64 R4, c[0x0][0x380] ;  /* 0x0000e000ff047b82 */ /* 0x000e220000000a00 */
[----:B------:R-:W-:Y:S02]  /*01a0*/  LOP3.LUT R21, R2, 0x7ffffff8, RZ, 0xc0, !PT ;  /* 0x7ffffff802157812 */ /* 0x000fe400078ec0ff */
[----:B------:R-:W-:Y:S02]  /*01b0*/  MOV R24, RZ ;  /* 0x000000ff00187202 */ /* 0x000fe40000000f00 */
[----:B------:R-:W-:Y:S02]  /*01c0*/  MOV R18, R0 ;  /* 0x0000000000127202 */ /* 0x000fe40000000f00 */
[----:B------:R-:W-:Y:S01]  /*01d0*/  IADD3 R22, PT, PT, -R21, RZ, RZ ;  /* 0x000000ff15167210 */ /* 0x000fe20007ffe1ff */
[----:B0-----:R-:W-:-:S03]  /*01e0*/  IMAD.WIDE.U32 R4, R20, 0x4, R4 ;  /* 0x0000000414047825 */ /* 0x001fc600078e0004 */
[----:B------:R-:W-:-:S04]  /*01f0*/  IADD3 R6, P1, PT, R4, 0x10, RZ ;  /* 0x0000001004067810 */ /* 0x000fc80007f3e0ff */
[----:B------:R-:W-:-:S09]  /*0200*/  IADD3.X R7, PT, PT, RZ, R5, RZ, P1, !PT ;  /* 0x00000005ff077210 */ /* 0x000fd20000ffe4ff */
.L_x_2:
[----:B------:R-:W0:Y:S01]  /*0210*/  LDC.64 R16, c[0x0][0x388] ;  /* 0x0000e200ff107b82 */ /* 0x000e220000000a00 */
[----:B------:R-:W-:Y:S02]  /*0220*/  MOV R4, R6 ;  /* 0x0000000600047202 */ /* 0x000fe40000000f00 */
[----:B------:R-:W-:-:S05]  /*0230*/  MOV R5, R7 ;  /* 0x0000000700057202 */ /* 0x000fca0000000f00 */
[----:B------:R-:W2:Y:S04]  /*0240*/  LDG.E R25, desc[UR4][R4.64+-0x10] ;  /* 0xfffff00404197981 */ /* 0x000ea8000c1e1900 */
[----:B------:R-:W3:Y:S04]  /*0250*/  LDG.E R23, desc[UR4][R4.64+-0xc] ;  /* 0xfffff40404177981 */ /* 0x000ee8000c1e1900 */
[----:B------:R-:W4:Y:S04]  /*0260*/  LDG.E R29, desc[UR4][R4.64+-0x8] ;  /* 0xfffff804041d7981 */ /* 0x000f28000c1e1900 */
[----:B------:R-:W5:Y:S01]  /*0270*/  LDG.E R28, desc[UR4][R4.64+-0x4] ;  /* 0xfffffc04041c7981 */ /* 0x000f62000c1e1900 */
[----:B0-----:R-:W-:-:S05]  /*0280*/  IMAD.WIDE R16, R18, 0x4, R16 ;  /* 0x0000000412107825 */ /* 0x001fca00078e0210 */
[----:B------:R0:W2:Y:S01]  /*0290*/  LDG.E R26, desc[UR4][R16.64] ;  /* 0x00000004101a7981 */ /* 0x0000a2000c1e1900 */
[----:B------:R-:W-:-:S04]  /*02a0*/  IMAD.WIDE R14, R3, 0x4, R16 ;  /* 0x00000004030e7825 */ /* 0x000fc800078e0210 */
[C---:B------:R-:W-:Y:S02]  /*02b0*/  IMAD.WIDE R6, R3.reuse, 0x4, R14 ;  /* 0x0000000403067825 */ /* 0x040fe400078e020e */
[----:B------:R-:W3:Y:S02]  /*02c0*/  LDG.E R14, desc[UR4][R14.64] ;  /* 0x000000040e0e7981 */ /* 0x000ee4000c1e1900 */
[C---:B------:R-:W-:Y:S02]  /*02d0*/  IMAD.WIDE R10, R3.reuse, 0x4, R6 ;  /* 0x00000004030a7825 */ /* 0x040fe400078e0206 */
[----:B------:R-:W4:Y:S02]  /*02e0*/  LDG.E R6, desc[UR4][R6.64] ;  /* 0x0000000406067981 */ /* 0x000f24000c1e1900 */
[C---:B------:R-:W-:Y:S02]  /*02f0*/  IMAD.WIDE R8, R3.reuse, 0x4, R10 ;  /* 0x0000000403087825 */ /* 0x040fe400078e020a */
[----:B------:R-:W5:Y:S02]  /*0300*/  LDG.E R10, desc[UR4][R10.64] ;  /* 0x000000040a0a7981 */ /* 0x000f64000c1e1900 */
[----:B------:R-:W-:-:S02]  /*0310*/  IMAD.WIDE R12, R3, 0x4, R8 ;  /* 0x00000004030c7825 */ /* 0x000fc400078e0208 */
[----:B------:R-:W5:Y:S04]  /*0320*/  LDG.E R7, desc[UR4][R4.64] ;  /* 0x0000000404077981 */ /* 0x000f68000c1e1900 */
[----:B------:R-:W5:Y:S01]  /*0330*/  LDG.E R8, desc[UR4][R8.64] ;  /* 0x0000000408087981 */ /* 0x000f62000c1e1900 */
[----:B0-----:R-:W-:-:S03]  /*0340*/  IMAD.WIDE R16, R3, 0x4, R12 ;  /* 0x0000000403107825 */ /* 0x001fc600078e020c */
[----:B------:R-:W5:Y:S04]  /*0350*/  LDG.E R12, desc[UR4][R12.64] ;  /* 0x000000040c0c7981 */ /* 0x000f68000c1e1900 */
[----:B------:R-:W5:Y:S04]  /*0360*/  LDG.E R15, desc[UR4][R16.64] ;  /* 0x00000004100f7981 */ /* 0x000f68000c1e1900 */
[----:B------:R-:W5:Y:S04]  /*0370*/  LDG.E R9, desc[UR4][R4.64+0x4] ;  /* 0x0000040404097981 */ /* 0x000f68000c1e1900 */
[----:B------:R-:W5:Y:S01]  /*0380*/  LDG.E R11, desc[UR4][R4.64+0xc] ;  /* 0x00000c04040b7981 */ /* 0x000f62000c1e1900 */
[----:B--2---:R-:W-:Y:S01]  /*0390*/  FFMA R26, R25, R26, R24 ;  /* 0x0000001a191a7223 */ /* 0x004fe20000000018 */
[----:B------:R-:W-:-:S02]  /*03a0*/  IMAD.WIDE R24, R3, 0x4, R16 ;  /* 0x0000000403187825 */ /* 0x000fc400078e0210 */
[----:B------:R-:W2:Y:S04]  /*03b0*/  LDG.E R16, desc[UR4][R4.64+0x8] ;  /* 0x0000080404107981 */ /* 0x000ea8000c1e1900 */
[----:B------:R-:W2:Y:S01]  /*03c0*/  LDG.E R24, desc[UR4][R24.64] ;  /* 0x0000000418187981 */ /* 0x000ea2000c1e1900 */
[----:B---3--:R-:W-:Y:S01]  /*03d0*/  FFMA R14, R23, R14, R26 ;  /* 0x0000000e170e7223 */ /* 0x008fe2000000001a */
[----:B------:R-:W-:-:S03]  /*03e0*/  IADD3 R22, PT, PT, R22, 0x8, RZ ;  /* 0x0000000816167810 */ /* 0x000fc60007ffe0ff */
[----:B----4-:R-:W-:Y:S01]  /*03f0*/  FFMA R29, R29, R6, R14 ;  /* 0x000000061d1d7223 */ /* 0x010fe2000000000e */
[----:B------:R-:W-:-:S03]  /*0400*/  ISETP.NE.AND P1, PT, R22, RZ, PT ;  /* 0x000000ff1600720c */ /* 0x000fc60003f25270 */
[----:B-----5:R-:W-:Y:S01]  /*0410*/  FFMA R10, R28, R10, R29 ;  /* 0x0000000a1c0a7223 */ /* 0x020fe2000000001d */
[----:B------:R-:W-:-:S03]  /*0420*/  IADD3 R6, P2, PT, R4, 0x20, RZ ;  /* 0x0000002004067810 */ /* 0x000fc60007f5e0ff */
[----:B------:R-:W-:Y:S01]  /*0430*/  FFMA R8, R7, R8, R10 ;  /* 0x0000000807087223 */ /* 0x000fe2000000000a */
[----:B------:R-:W-:Y:S02]  /*0440*/  IADD3.X R7, PT, PT, RZ, R5, RZ, P2, !PT ;  /* 0x00000005ff077210 */ /* 0x000fe400017fe4ff */
[----:B------:R-:W-:Y:S01]  /*0450*/  LEA R18, R3, R18, 0x3 ;  /* 0x0000001203127211 */ /* 0x000fe200078e18ff */
[----:B------:R-:W-:-:S04]  /*0460*/  FFMA R9, R9, R12, R8 ;  /* 0x0000000c09097223 */ /* 0x000fc80000000008 */
[----:B--2---:R-:W-:-:S04]  /*0470*/  FFMA R16, R16, R15, R9 ;  /* 0x0000000f10107223 */ /* 0x004fc80000000009 */
[----:B------:R-:W-:Y:S01]  /*0480*/  FFMA R24, R11, R24, R16 ;  /* 0x000000180b187223 */ /* 0x000fe20000000010 */
[----:B------:R-:W-:Y:S06]  /*0490*/  @P1 BRA `(.L_x_2) ;  /* 0xfffffffc005c1947 */ /* 0x000fec000383ffff */
.L_x_1:
[----:B------:R-:W-:Y:S05]  /*04a0*/  @!P0 BRA `(.L_x_0) ;  /* 0x0000000000fc8947 */ /* 0x000fea0003800000 */
[----:B------:R-:W-:Y:S02]  /*04b0*/  ISETP.GE.U32.AND P1, PT, R27, 0x4, PT ;  /* 0x000000041b00780c */ /* 0x000fe40003f26070 */
[----:B------:R-:W-:-:S04]  /*04c0*/  LOP3.LUT R16, R2, 0x3, RZ, 0xc0, !PT ;  /* 0x0000000302107812 */ /* 0x000fc800078ec0ff */
[----:B------:R-:W-:-:S07]  /*04d0*/  ISETP.NE.AND P0, PT, R16, RZ, PT ;  /* 0x000000ff1000720c */ /* 0x000fce0003f05270 */
[----:B------:R-:W-:Y:S06]  /*04e0*/  @!P1 BRA `(.L_x_3) ;  /* 0x00000000006c9947 */ /* 0x000fec0003800000 */
[----:B------:R-:W0:Y:S01]  /*04f0*/  LDC.64 R6, c[0x0][0x388] ;  /* 0x0000e200ff067b82 */ /* 0x000e220000000a00 */
[----:B------:R-:W1:Y:S01]  /*0500*/  LDCU.64 UR6, c[0x0][0x380] ;  /* 0x00007000ff0677ac */ /* 0x000e620008000a00 */
[----:B------:R-:W-:Y:S01]  /*0510*/  IMAD R9, R21, R3, R0 ;  /* 0x0000000315097224 */ /* 0x000fe200078e0200 */
[CC--:B------:R-:W-:Y:S02]  /*0520*/  IADD3 R5, PT, PT, R20.reuse, R21.reuse, RZ ;  /* 0x0000001514057210 */ /* 0x0c0fe40007ffe0ff */
[----:B------:R-:W-:-:S03]  /*0530*/  IADD3 R10, P1, PT, R20, R21, RZ ;  /* 0x00000015140a7210 */ /* 0x000fc60007f3e0ff */
[----:B------:R-:W2:Y:S01]  /*0540*/  LDC.64 R14, c[0x0][0x380] ;  /* 0x0000e000ff0e7b82 */ /* 0x000ea20000000a00 */
[----:B0-----:R-:W-:-:S04]  /*0550*/  IMAD.WIDE R6, R9, 0x4, R6 ;  /* 0x0000000409067825 */ /* 0x001fc800078e0206 */
[----:B------:R-:W-:Y:S02]  /*0560*/  IMAD.WIDE R8, R3, 0x4, R6 ;  /* 0x0000000403087825 */ /* 0x000fe400078e0206 */
[----:B------:R-:W3:Y:S02]  /*0570*/  LDG.E R6, desc[UR4][R6.64] ;  /* 0x0000000406067981 */ /* 0x000ee4000c1e1900 */
[----:B--2---:R-:W-:Y:S01]  /*0580*/  IMAD.WIDE.U32 R14, R5, 0x4, R14 ;  /* 0x00000004050e7825 */ /* 0x004fe200078e000e */
[----:B------:R-:W-:Y:S02]  /*0590*/  IADD3.X R5, PT, PT, RZ, RZ, RZ, P1, !PT ;  /* 0x000000ffff057210 */ /* 0x000fe40000ffe4ff */
[----:B-1----:R-:W-:-:S03]  /*05a0*/  LEA R4, P1, R10, UR6, 0x2 ;  /* 0x000000060a047c11 */ /* 0x002fc6000f8210ff */
[----:B------:R-:W3:Y:S01]  /*05b0*/  LDG.E R15, desc[UR4][R14.64] ;  /* 0x000000040e0f7981 */ /* 0x000ee2000c1e1900 */
[----:B------:R-:W-:Y:S01]  /*05c0*/  LEA.HI.X R5, R10, UR7, R5, 0x2, P1 ;  /* 0x000000070a057c11 */ /* 0x000fe200088f1405 */
[C---:B------:R-:W-:Y:S02]  /*05d0*/  IMAD.WIDE R10, R3.reuse, 0x4, R8 ;  /* 0x00000004030a7825 */ /* 0x040fe400078e0208 */
[----:B------:R-:W2:Y:S04]  /*05e0*/  LDG.E R8, desc[UR4][R8.64] ;  /* 0x0000000408087981 */ /* 0x000ea8000c1e1900 */
[----:B------:R-:W2:Y:S01]  /*05f0*/  LDG.E R17, desc[UR4][R4.64+0x4] ;  /* 0x0000040404117981 */ /* 0x000ea2000c1e1900 */
[----:B------:R-:W-:-:S03]  /*0600*/  IMAD.WIDE R12, R3, 0x4, R10 ;  /* 0x00000004030c7825 */ /* 0x000fc600078e020a */
[----:B------:R-:W4:Y:S04]  /*0610*/  LDG.E R22, desc[UR4][R10.64] ;  /* 0x000000040a167981 */ /* 0x000f28000c1e1900 */
[----:B------:R-:W4:Y:S04]  /*0620*/  LDG.E R18, desc[UR4][R4.64+0x8] ;  /* 0x0000080404127981 */ /* 0x000f28000c1e1900 */
[----:B------:R-:W5:Y:S04]  /*0630*/  LDG.E R26, desc[UR4][R4.64+0xc] ;  /* 0x00000c04041a7981 */ /* 0x000f68000c1e1900 */
[----:B------:R-:W5:Y:S01]  /*0640*/  LDG.E R12, desc[UR4][R12.64] ;  /* 0x000000040c0c7981 */ /* 0x000f62000c1e1900 */
[----:B------:R-:W-:Y:S01]  /*0650*/  IADD3 R21, PT, PT, R21, 0x4, RZ ;  /* 0x0000000415157810 */ /* 0x000fe20007ffe0ff */
[----:B---3--:R-:W-:-:S04]  /*0660*/  FFMA R24, R15, R6, R24 ;  /* 0x000000060f187223 */ /* 0x008fc80000000018 */
[----:B--2---:R-:W-:-:S04]  /*0670*/  FFMA R17, R17, R8, R24 ;  /* 0x0000000811117223 */ /* 0x004fc80000000018 */
[----:B----4-:R-:W-:-:S04]  /*0680*/  FFMA R17, R18, R22, R17 ;  /* 0x0000001612117223 */ /* 0x010fc80000000011 */
[----:B-----5:R-:W-:-:S07]  /*0690*/  FFMA R24, R26, R12, R17 ;  /* 0x0000000c1a187223 */ /* 0x020fce0000000011 */
.L_x_3:
[----:B------:R-:W-:Y:S05]  /*06a0*/  @!P0 BRA `(.L_x_0) ;  /* 0x00000000007c8947 */ /* 0x000fea0003800000 */
[----:B------:R-:W-:Y:S01]  /*06b0*/  ISETP.NE.AND P1, PT, R16, 0x1, PT ;  /* 0x000000011000780c */ /* 0x000fe20003f25270 */
[----:B------:R-:W0:Y:S01]  /*06c0*/  LDC.64 R12, c[0x0][0x380] ;  /* 0x0000e000ff0c7b82 */ /* 0x000e220000000a00 */
[----:B------:R-:W-:-:S04]  /*06d0*/  LOP3.LUT R2, R2, 0x1, RZ, 0xc0, !PT ;  /* 0x0000000102027812 */ /* 0x000fc800078ec0ff */
[----:B------:R-:W-:-:S03]  /*06e0*/  ISETP.NE.U32.AND P0, PT, R2, 0x1, PT ;  /* 0x000000010200780c */ /* 0x000fc60003f05070 */
[----:B------:R-:W1:Y:S04]  /*06f0*/  LDC.64 R10, c[0x0][0x388] ;  /* 0x0000e200ff0a7b82 */ /* 0x000e680000000a00 */
[CC--:B------:R-:W-:Y:S02]  /*0700*/  @P1 IADD3 R15, PT, PT, R20.reuse, R21.reuse, RZ ;  /* 0x00000015140f1210 */ /* 0x0c0fe40007ffe0ff */
[----:B------:R-:W-:Y:S02]  /*0710*/  @P1 IADD3 R2, P2, PT, R20, R21, RZ ;  /* 0x0000001514021210 */ /* 0x000fe40007f5e0ff */
[----:B------:R-:W2:Y:S02]  /*0720*/  @P1 LDC.64 R4, c[0x0][0x380] ;  /* 0x0000e000ff041b82 */ /* 0x000ea40000000a00 */
[----:B------:R-:W-:-:S06]  /*0730*/  @P1 IADD3.X R14, PT, PT, RZ, RZ, RZ, P2, !PT ;  /* 0x000000ffff0e1210 */ /* 0x000fcc00017fe4ff */
[----:B------:R-:W3:Y:S01]  /*0740*/  LDC.64 R6, c[0x0][0x380] ;  /* 0x0000e000ff067b82 */ /* 0x000ee20000000a00 */
[----:B0-----:R-:W-:-:S04]  /*0750*/  @P1 IMAD.WIDE.U32 R12, R15, 0x4, R12 ;  /* 0x000000040f0c1825 */ /* 0x001fc800078e000c */
[C---:B------:R-:W-:Y:S01]  /*0760*/  @P1 IMAD R15, R21.reuse, R3, R0 ;  /* 0x00000003150f1224 */ /* 0x040fe200078e0200 */
[----:B------:R-:W-:Y:S01]  /*0770*/  @P1 IADD3 R21, PT, PT, R21, 0x2, RZ ;  /* 0x0000000215151810 */ /* 0x000fe20007ffe0ff */
[----:B------:R-:W4:Y:S01]  /*0780*/  @P1 LDG.E R13, desc[UR4][R12.64] ;  /* 0x000000040c0d1981 */ /* 0x000f22000c1e1900 */
[----:B------:R-:W0:Y:S01]  /*0790*/  LDC.64 R8, c[0x0][0x388] ;  /* 0x0000e200ff087b82 */ /* 0x000e220000000a00 */
[----:B-1----:R-:W-:Y:S01]  /*07a0*/  @P1 IMAD.WIDE R10, R15, 0x4, R10 ;  /* 0x000000040f0a1825 */ /* 0x002fe200078e020a */
[----:B------:R-:W-:Y:S02]  /*07b0*/  @!P0 IADD3 R17, PT, PT, R20, R21, RZ ;  /* 0x0000001514118210 */ /* 0x000fe40007ffe0ff */
[----:B--2---:R-:W-:Y:S01]  /*07c0*/  @P1 LEA R4, P2, R2, R4, 0x2 ;  /* 0x0000000402041211 */ /* 0x004fe200078410ff */
[----:B------:R-:W-:-:S03]  /*07d0*/  @!P0 IMAD R21, R21, R3, R0 ;  /* 0x0000000315158224 */ /* 0x000fc600078e0200 */
[----:B------:R-:W-:Y:S01]  /*07e0*/  @P1 LEA.HI.X R5, R2, R5, R14, 0x2, P2 ;  /* 0x0000000502051211 */ /* 0x000fe200010f140e */
[----:B------:R-:W-:Y:S01]  /*07f0*/  @P1 IMAD.WIDE R14, R3, 0x4, R10 ;  /* 0x00000004030e1825 */ /* 0x000fe200078e020a */
[----:B------:R-:W4:Y:S03]  /*0800*/  @P1 LDG.E R2, desc[UR4][R10.64] ;  /* 0x000000040a021981 */ /* 0x000f26000c1e1900 */
[----:B---3--:R-:W-:Y:S01]  /*0810*/  @!P0 IMAD.WIDE.U32 R6, R17, 0x4, R6 ;  /* 0x0000000411068825 */ /* 0x008fe200078e0006 */
[----:B------:R-:W2:Y:S04]  /*0820*/  @P1 LDG.E R5, desc[UR4][R4.64+0x4] ;  /* 0x0000040404051981 */ /* 0x000ea8000c1e1900 */
[----:B------:R-:W2:Y:S01]  /*0830*/  @P1 LDG.E R14, desc[UR4][R14.64] ;  /* 0x000000040e0e1981 */ /* 0x000ea2000c1e1900 */
[----:B0-----:R-:W-:-:S03]  /*0840*/  @!P0 IMAD.WIDE R8, R21, 0x4, R8 ;  /* 0x0000000415088825 */ /* 0x001fc600078e0208 */
[----:B------:R-:W3:Y:S04]  /*0850*/  @!P0 LDG.E R7, desc[UR4][R6.64] ;  /* 0x0000000406078981 */ /* 0x000ee8000c1e1900 */
[----:B------:R-:W3:Y:S01]  /*0860*/  @!P0 LDG.E R8, desc[UR4][R8.64] ;  /* 0x0000000408088981 */ /* 0x000ee2000c1e1900 */
[----:B----4-:R-:W-:-:S04]  /*0870*/  @P1 FFMA R2, R13, R2, R24 ;  /* 0x000000020d021223 */ /* 0x010fc80000000018 */
[----:B--2---:R-:W-:-:S04]  /*0880*/  @P1 FFMA R24, R5, R14, R2 ;  /* 0x0000000e05181223 */ /* 0x004fc80000000002 */
[----:B---3--:R-:W-:-:S07]  /*0890*/  @!P0 FFMA R24, R7, R8, R24 ;  /* 0x0000000807188223 */ /* 0x008fce0000000018 */
.L_x_0:
[----:B------:R-:W0:Y:S01]  /*08a0*/  LDC.64 R4, c[0x0][0x390] ;  /* 0x0000e400ff047b82 */ /* 0x000e220000000a00 */
[----:B------:R-:W-:-:S04]  /*08b0*/  IMAD R3, R19, R3, R0 ;  /* 0x0000000313037224 */ /* 0x000fc800078e0200 */
[----:B0-----:R-:W-:-:S05]  /*08c0*/  IMAD.WIDE R2, R3, 0x4, R4 ;  /* 0x0000000403027825 */ /* 0x001fca00078e0204 */
[----:B------:R-:W-:Y:S01]  /*08d0*/  STG.E desc[UR4][R2.64], R24 ;  /* 0x0000001802007986 */ /* 0x000fe2000c101904 */
[----:B------:R-:W-:Y:S05]  /*08e0*/  EXIT ;  /* 0x000000000000794d */ /* 0x000fea0003800000 */
.L_x_4:
[----:B------:R-:W-:-:S00]  /*08f0*/  BRA `(.L_x_4) ;  /* 0xfffffffc00fc7947 */ /* 0x000fc0000383ffff */
[----:B------:R-:W-:-:S00]  /*0900*/  NOP ;  /* 0x0000000000007918 */ /* 0x000fc00000000000 */
[----:B------:R-:W-:-:S00]  /*0910*/  NOP ;  /* 0x0000000000007918 */ /* 0x000fc00000000000 */
[----:B------:R-:W-:-:S00]  /*0920*/  NOP ;  /* 0x0000000000007918 */ /* 0x000fc00000000000 */
[----:B------:R-:W-:-:S00]  /*0930*/  NOP ;  /* 0x0000000000007918 */ /* 0x000fc00000000000 */
[----:B------:R-:W-:-:S00]  /*0940*/  NOP ;  /* 0x0000000000007918 */ /* 0x000fc00000000000 */
[----:B------:R-:W-:-:S00]  /*0950*/  NOP ;  /* 0x0000000000007918 */ /* 0x000fc00000000000 */
[----:B------:R-:W-:-:S00]  /*0960*/  NOP ;  /* 0x0000000000007918 */ /* 0x000fc00000000000 */
[----:B------:R-:W-:-:S00]  /*0970*/  NOP ;  /* 0x0000000000007918 */ /* 0x000fc00000000000 */
.L_x_5:


//--------------------- .nv.shared.reserved.0     --------------------------
	.section	.nv.shared.reserved.0,"aw",@nobits
	.weak		__nv_reservedSMEM_offset_0_alias
	.size		__nv_reservedSMEM_offset_0_alias, 0, 64
	.other		__nv_reservedSMEM_offset_0_alias,@"STO_CUDA_RESERVED_SHARED STV_DEFAULT"
__nv_reservedSMEM_offset_0_alias:
	.zero		0
	.zero		64


//--------------------- .nv.constant0._Z6matMulPfS_S_iii --------------------------
	.section	.nv.constant0._Z6matMulPfS_S_iii,"a",@progbits
	.sectionflags	@""
	.align	4
.nv.constant0._Z6matMulPfS_S_iii:
	.zero		932


//--------------------- SYMBOLS --------------------------

	.type		.nv.reservedSmem.offset0,@object
	.size		.nv.reservedSmem.offset0,0x4
